//
// Generated by NVIDIA NVVM Compiler
//
// Compiler Build ID: CL-36424714
// Cuda compilation tools, release 13.0, V13.0.88
// Based on NVVM 20.0.0
//

.version 9.0
.target sm_100
.address_size 64

	// .globl	_Z12helloFromGPUv
.extern .func  (.param .b32 func_retval0) vprintf
(
	.param .b64 vprintf_param_0,
	.param .b64 vprintf_param_1
)
;
.global .align 1 .b8 $str[31] = {72, 101, 108, 108, 111, 32, 102, 114, 111, 109, 32, 71, 80, 85, 33, 32, 84, 104, 114, 101, 97, 100, 73, 100, 120, 58, 32, 37, 100, 10};

.visible .entry _Z12helloFromGPUv()
{
	.local .align 8 .b8 	__local_depot0[8];
	.reg .b64 	%SP;
	.reg .b64 	%SPL;
	.reg .b32 	%r<4>;
	.reg .b64 	%rd<5>;

	mov.u64 	%SPL, __local_depot0;
	cvta.local.u64 	%SP, %SPL;
	add.u64 	%rd1, %SP, 0;
	add.u64 	%rd2, %SPL, 0;
	mov.u32 	%r1, %tid.x;
	st.local.u32 	[%rd2], %r1;
	mov.u64 	%rd3, $str;
	cvta.global.u64 	%rd4, %rd3;
	{ // callseq 0, 0
	.param .b64 param0;
	st.param.b64 	[param0], %rd4;
	.param .b64 param1;
	st.param.b64 	[param1], %rd1;
	.param .b32 retval0;
	call.uni (retval0), 
	vprintf, 
	(
	param0, 
	param1
	);
	ld.param.b32 	%r2, [retval0];
	} // callseq 0
	ret;

}


// ===== COMPILED SASS (sm_100) =====

	.target	sm_100

	.elftype	@"ET_EXEC"


//--------------------- .note.nv.tkinfo           --------------------------
	.section	.note.nv.tkinfo,"",@"SHT_NOTE"
	.sectionflags	@"SHF_NOTE_NV_TKINFO"
	.tkinfo
        /*0018*/ 	.word	0x00000002
        /*0030*/ 	.string	""
        /*0030*/ 	.string	"ptxas"
        /*0030*/ 	.string	"Cuda compilation tools, release 13.0, V13.0.88"
        /*0030*/ 	.string	"Build cuda_13.0.r13.0/compiler.36424714_0"
        /*0030*/ 	.string	"-arch sm_100 -m 64 "



//--------------------- .note.nv.cuinfo           --------------------------
	.section	.note.nv.cuinfo,"",@"SHT_NOTE"
	.sectionflags	@"SHF_NOTE_NV_CUINFO"
        /*0018*/ 	.short	0x0002
        /*001a*/ 	.short	0x0064
        /*001c*/ 	.short	0x0082
	.zero		2


//--------------------- .nv.info                  --------------------------
	.section	.nv.info,"",@"SHT_CUDA_INFO"
	.align	4


	//----- nvinfo : EIATTR_REGCOUNT
	.align		4
        /*0000*/ 	.byte	0x04, 0x2f
        /*0002*/ 	.short	(.L_2 - .L_1)
	.align		4
.L_1:
        /*0004*/ 	.word	index@(_Z12helloFromGPUv)
        /*0008*/ 	.word	0x00000018


	//----- nvinfo : EIATTR_FRAME_SIZE
	.align		4
.L_2:
        /*000c*/ 	.byte	0x04, 0x11
        /*000e*/ 	.short	(.L_4 - .L_3)
	.align		4
.L_3:
        /*0010*/ 	.word	index@(_Z12helloFromGPUv)
        /*0014*/ 	.word	0x00000008


	//----- nvinfo : EIATTR_MIN_STACK_SIZE
	.align		4
.L_4:
        /*0018*/ 	.byte	0x04, 0x12
        /*001a*/ 	.short	(.L_6 - .L_5)
	.align		4
.L_5:
        /*001c*/ 	.word	index@(_Z12helloFromGPUv)
        /*0020*/ 	.word	0x00000008
.L_6:


//--------------------- .nv.compat                --------------------------
	.section	.nv.compat,"",@"SHT_CUDA_COMPAT_INFO"
	.align	4
        /*0000*/ 	.byte	0x02, 0x09, 0x00, 0x00, 0x02, 0x02, 0x01, 0x00, 0x02, 0x05, 0x05, 0x00, 0x03, 0x07, 0x01, 0x01
        /*0010*/ 	.byte	0x02, 0x03, 0x00, 0x00, 0x02, 0x06, 0x01, 0x00, 0x04, 0x0b, 0x08, 0x00, 0x09, 0x00, 0x00, 0x00
        /*0020*/ 	.byte	0x00, 0x00, 0x00, 0x00


//--------------------- .nv.info._Z12helloFromGPUv --------------------------
	.section	.nv.info._Z12helloFromGPUv,"",@"SHT_CUDA_INFO"
	.sectionflags	@""
	.align	4


	//----- nvinfo : EIATTR_CUDA_API_VERSION
	.align		4
        /*0000*/ 	.byte	0x04, 0x37
        /*0002*/ 	.short	(.L_8 - .L_7)
.L_7:
        /*0004*/ 	.word	0x00000082


	//----- nvinfo : EIATTR_SPARSE_MMA_MASK
	.align		4
.L_8:
        /*0008*/ 	.byte	0x03, 0x50
        /*000a*/ 	.short	0x0000


	//----- nvinfo : EIATTR_MAXREG_COUNT
	.align		4
        /*000c*/ 	.byte	0x03, 0x1b
        /*000e*/ 	.short	0x00ff


	//----- nvinfo : EIATTR_EXTERNS
	.align		4
        /*0010*/ 	.byte	0x04, 0x0f
        /*0012*/ 	.short	(.L_10 - .L_9)


	//   ....[0]....
	.align		4
.L_9:
        /*0014*/ 	.word	index@(vprintf)


	//----- nvinfo : EIATTR_MERCURY_ISA_VERSION
	.align		4
.L_10:
        /*0018*/ 	.byte	0x03, 0x5f
        /*001a*/ 	.short	0x0101


	//----- nvinfo : EIATTR_VRC_CTA_INIT_COUNT
	.align		4
        /*001c*/ 	.byte	0x02, 0x4a
	.zero		1
	.zero		1


	//----- nvinfo : EIATTR_SYSCALL_OFFSETS
	.align		4
        /*0020*/ 	.byte	0x04, 0x46
        /*0022*/ 	.short	(.L_12 - .L_11)


	//   ....[0]....
.L_11:
        /*0024*/ 	.word	0x000000e0


	//----- nvinfo : EIATTR_EXIT_INSTR_OFFSETS
	.align		4
.L_12:
        /*0028*/ 	.byte	0x04, 0x1c
        /*002a*/ 	.short	(.L_14 - .L_13)


	//   ....[0]....
.L_13:
        /*002c*/ 	.word	0x000000f0


	//----- nvinfo : EIATTR_SW_WAR
	.align		4
.L_14:
        /*0030*/ 	.byte	0x04, 0x36
        /*0032*/ 	.short	(.L_16 - .L_15)
.L_15:
        /*0034*/ 	.word	0x00000008
.L_16:


//--------------------- .nv.callgraph             --------------------------
	.section	.nv.callgraph,"",@"SHT_CUDA_CALLGRAPH"
	.align	4
	.sectionentsize	8
	.align		4
        /*0000*/ 	.word	0x00000000
	.align		4
        /*0004*/ 	.word	0xffffffff
	.align		4
        /*0008*/ 	.word	index@(_Z12helloFromGPUv)
	.align		4
        /*000c*/ 	.word	index@(vprintf)
	.align		4
        /*0010*/ 	.word	0x00000000
	.align		4
        /*0014*/ 	.word	0xfffffffe
	.align		4
        /*0018*/ 	.word	0x00000000
	.align		4
        /*001c*/ 	.word	0xfffffffd
	.align		4
        /*0020*/ 	.word	0x00000000
	.align		4
        /*0024*/ 	.word	0xfffffffc


//--------------------- .nv.constant4             --------------------------
	.section	.nv.constant4,"a",@progbits
	.align	8
	.align		8
.nv.constant4:
        /*0000*/ 	.dword	vprintf
	.align		8
        /*0008*/ 	.dword	$str


//--------------------- .text._Z12helloFromGPUv   --------------------------
	.section	.text._Z12helloFromGPUv,"ax",@progbits
	.align	128
        .global         _Z12helloFromGPUv
        .type           _Z12helloFromGPUv,@function
        .size           _Z12helloFromGPUv,(.L_x_2 - _Z12helloFromGPUv)
        .other          _Z12helloFromGPUv,@"STO_CUDA_ENTRY STV_DEFAULT"
_Z12helloFromGPUv:
.text._Z12helloFromGPUv:
[----:B------:R-:W0:Y:S01]  /*0000*/  LDC R1, c[0x0][0x37c] ;  /* 0x0000df00ff017b82 */ /* 0x000e220000000800 */
[----:B------:R-:W1:Y:S01]  /*0010*/  S2R R8, SR_TID.X ;  /* 0x0000000000087919 */ /* 0x000e620000002100 */
[----:B0-----:R-:W-:Y:S01]  /*0020*/  VIADD R1, R1, 0xfffffff8 ;  /* 0xfffffff801017836 */ /* 0x001fe20000000000 */
[----:B------:R-:W-:Y:S01]  /*0030*/  MOV R0, 0x0 ;  /* 0x0000000000007802 */ /* 0x000fe20000000f00 */
[----:B------:R-:W0:Y:S04]  /*0040*/  LDCU UR4, c[0x0][0x2f8] ;  /* 0x00005f00ff0477ac */ /* 0x000e280008000800 */
[----:B------:R2:W3:Y:S01]  /*0050*/  LDC.64 R2, c[0x4][R0] ;  /* 0x0100000000027b82 */ /* 0x0004e20000000a00 */
[----:B------:R-:W4:Y:S01]  /*0060*/  LDCU.64 UR6, c[0x4][0x8] ;  /* 0x01000100ff0677ac */ /* 0x000f220008000a00 */
[----:B------:R-:W5:Y:S01]  /*0070*/  LDCU UR5, c[0x0][0x2fc] ;  /* 0x00005f80ff0577ac */ /* 0x000f620008000800 */
[----:B0-----:R-:W-:Y:S01]  /*0080*/  IADD3 R6, P0, PT, R1, UR4, RZ ;  /* 0x0000000401067c10 */ /* 0x001fe2000ff1e0ff */
[----:B----4-:R-:W-:Y:S01]  /*0090*/  IMAD.U32 R4, RZ, RZ, UR6 ;  /* 0x00000006ff047e24 */ /* 0x010fe2000f8e00ff */
[----:B------:R-:W-:-:S03]  /*00a0*/  MOV R5, UR7 ;  /* 0x0000000700057c02 */ /* 0x000fc60008000f00 */
[----:B-----5:R-:W-:Y:S01]  /*00b0*/  IMAD.X R7, RZ, RZ, UR5, P0 ;  /* 0x00000005ff077e24 */ /* 0x020fe200080e06ff */
[----:B-1----:R2:W-:Y:S07]  /*00c0*/  STL [R1], R8 ;  /* 0x0000000801007387 */ /* 0x0025ee0000100800 */
[----:B------:R-:W-:-:S07]  /*00d0*/  LEPC R20, `(.L_x_0) ;  /* 0x000000001014794e */ /* 0x000fce0000000000 */
[----:B--23--:R-:W-:Y:S05]  /*00e0*/  CALL.ABS.NOINC R2 ;  /* 0x0000000002007343 */ /* 0x00cfea0003c00000 */
.L_x_0:
[----:B------:R-:W-:Y:S05]  /*00f0*/  EXIT ;  /* 0x000000000000794d */ /* 0x000fea0003800000 */
.L_x_1:
[----:B------:R-:W-:-:S00]  /*0100*/  BRA `(.L_x_1) ;  /* 0xfffffffc00fc7947 */ /* 0x000fc0000383ffff */
[----:B------:R-:W-:-:S00]  /*0110*/  NOP ;  /* 0x0000000000007918 */ /* 0x000fc00000000000 */
        /* <DEDUP_REMOVED lines=14> */
.L_x_2:


//--------------------- .nv.global.init           --------------------------
	.section	.nv.global.init,"aw",@progbits
.nv.global.init:
	.type		$str,@object
	.size		$str,(.L_0 - $str)
$str:
        /*0000*/ 	.byte	0x48, 0x65, 0x6c, 0x6c, 0x6f, 0x20, 0x66, 0x72, 0x6f, 0x6d, 0x20, 0x47, 0x50, 0x55, 0x21, 0x20
        /*0010*/ 	.byte	0x54, 0x68, 0x72, 0x65, 0x61, 0x64, 0x49, 0x64, 0x78, 0x3a, 0x20, 0x25, 0x64, 0x0a, 0x00
.L_0:


//--------------------- .nv.shared.reserved.0     --------------------------
	.section	.nv.shared.reserved.0,"aw",@nobits
	.weak		__nv_reservedSMEM_offset_0_alias
	.size		__nv_reservedSMEM_offset_0_alias, 0, 64
	.other		__nv_reservedSMEM_offset_0_alias,@"STO_CUDA_RESERVED_SHARED STV_DEFAULT"
__nv_reservedSMEM_offset_0_alias:
	.zero		0
	.zero		64


//--------------------- .nv.constant0._Z12helloFromGPUv --------------------------
	.section	.nv.constant0._Z12helloFromGPUv,"a",@progbits
	.sectionflags	@""
	.align	4
.nv.constant0._Z12helloFromGPUv:
	.zero		896


//--------------------- SYMBOLS --------------------------

	.type		.nv.reservedSmem.offset0,@object
	.size		.nv.reservedSmem.offset0,0x4
	.type		vprintf,@function
